//
// Generated by NVIDIA NVVM Compiler
//
// Compiler Build ID: CL-36424714
// Cuda compilation tools, release 13.0, V13.0.88
// Based on NVVM 20.0.0
//

.version 9.0
.target sm_100
.address_size 64

	// .globl	_Z6repmatPdiiS_ii

.visible .entry _Z6repmatPdiiS_ii(
	.param .u64 .ptr .align 1 _Z6repmatPdiiS_ii_param_0,
	.param .u32 _Z6repmatPdiiS_ii_param_1,
	.param .u32 _Z6repmatPdiiS_ii_param_2,
	.param .u64 .ptr .align 1 _Z6repmatPdiiS_ii_param_3,
	.param .u32 _Z6repmatPdiiS_ii_param_4,
	.param .u32 _Z6repmatPdiiS_ii_param_5
)
{
	.reg .pred 	%p<17>;
	.reg .b32 	%r<51>;
	.reg .b64 	%rd<46>;
	.reg .b64 	%fd<19>;

	ld.param.u64 	%rd7, [_Z6repmatPdiiS_ii_param_0];
	ld.param.u32 	%r26, [_Z6repmatPdiiS_ii_param_1];
	ld.param.u32 	%r27, [_Z6repmatPdiiS_ii_param_2];
	ld.param.u64 	%rd8, [_Z6repmatPdiiS_ii_param_3];
	ld.param.u32 	%r28, [_Z6repmatPdiiS_ii_param_4];
	ld.param.u32 	%r29, [_Z6repmatPdiiS_ii_param_5];
	cvta.to.global.u64 	%rd1, %rd8;
	mov.u32 	%r30, %ctaid.y;
	mov.u32 	%r31, %ntid.y;
	mov.u32 	%r32, %tid.y;
	mad.lo.s32 	%r1, %r30, %r31, %r32;
	mov.u32 	%r33, %ctaid.x;
	mov.u32 	%r34, %ntid.x;
	mov.u32 	%r35, %tid.x;
	mad.lo.s32 	%r2, %r33, %r34, %r35;
	setp.ge.s32 	%p1, %r1, %r26;
	setp.ge.s32 	%p2, %r2, %r27;
	or.pred  	%p3, %p1, %p2;
	setp.lt.s32 	%p4, %r28, 1;
	or.pred  	%p5, %p3, %p4;
	@%p5 bra 	$L__BB0_17;
	cvta.to.global.u64 	%rd2, %rd7;
	setp.lt.s32 	%p6, %r29, 1;
	@%p6 bra 	$L__BB0_17;
	mad.lo.s32 	%r37, %r27, %r1, %r2;
	mul.wide.s32 	%rd9, %r37, 8;
	add.s64 	%rd3, %rd2, %rd9;
	and.b32  	%r3, %r29, 15;
	add.s32 	%r4, %r3, -1;
	and.b32  	%r5, %r29, 7;
	add.s32 	%r6, %r5, -1;
	and.b32  	%r7, %r29, 2147483632;
	and.b32  	%r8, %r29, 3;
	neg.s32 	%r9, %r7;
	mul.lo.s32 	%r10, %r29, %r27;
	shl.b32 	%r11, %r27, 4;
	mov.b32 	%r45, 0;
	mul.wide.s32 	%rd5, %r27, 8;
$L__BB0_3:
	setp.lt.u32 	%p7, %r29, 16;
	mad.lo.s32 	%r13, %r45, %r26, %r1;
	mul.lo.s32 	%r14, %r13, %r29;
	mov.b32 	%r49, 0;
	@%p7 bra 	$L__BB0_6;
	ld.global.f64 	%fd18, [%rd3];
	mad.lo.s32 	%r46, %r10, %r13, %r2;
	mov.u32 	%r47, %r9;
$L__BB0_5:
	.pragma "nounroll";
	mul.wide.s32 	%rd10, %r46, 8;
	add.s64 	%rd11, %rd1, %rd10;
	st.global.f64 	[%rd11], %fd18;
	ld.global.f64 	%fd5, [%rd3];
	mul.wide.s32 	%rd12, %r27, 8;
	add.s64 	%rd13, %rd11, %rd12;
	st.global.f64 	[%rd13], %fd5;
	add.s64 	%rd14, %rd13, %rd12;
	st.global.f64 	[%rd14], %fd5;
	ld.global.f64 	%fd6, [%rd3];
	add.s64 	%rd15, %rd14, %rd12;
	st.global.f64 	[%rd15], %fd6;
	add.s64 	%rd16, %rd15, %rd12;
	st.global.f64 	[%rd16], %fd6;
	ld.global.f64 	%fd7, [%rd3];
	add.s64 	%rd17, %rd16, %rd12;
	st.global.f64 	[%rd17], %fd7;
	add.s64 	%rd18, %rd17, %rd12;
	st.global.f64 	[%rd18], %fd7;
	ld.global.f64 	%fd8, [%rd3];
	add.s64 	%rd19, %rd18, %rd12;
	st.global.f64 	[%rd19], %fd8;
	add.s64 	%rd20, %rd19, %rd12;
	st.global.f64 	[%rd20], %fd8;
	ld.global.f64 	%fd9, [%rd3];
	add.s64 	%rd21, %rd20, %rd12;
	st.global.f64 	[%rd21], %fd9;
	add.s64 	%rd22, %rd21, %rd12;
	st.global.f64 	[%rd22], %fd9;
	ld.global.f64 	%fd10, [%rd3];
	add.s64 	%rd23, %rd22, %rd12;
	st.global.f64 	[%rd23], %fd10;
	add.s64 	%rd24, %rd23, %rd12;
	st.global.f64 	[%rd24], %fd10;
	ld.global.f64 	%fd11, [%rd3];
	add.s64 	%rd25, %rd24, %rd12;
	st.global.f64 	[%rd25], %fd11;
	add.s64 	%rd26, %rd25, %rd12;
	st.global.f64 	[%rd26], %fd11;
	ld.global.f64 	%fd18, [%rd3];
	add.s64 	%rd27, %rd26, %rd12;
	st.global.f64 	[%rd27], %fd18;
	add.s32 	%r47, %r47, 16;
	add.s32 	%r46, %r46, %r11;
	setp.eq.s32 	%p8, %r47, 0;
	mov.u32 	%r49, %r7;
	@%p8 bra 	$L__BB0_6;
	bra.uni 	$L__BB0_5;
$L__BB0_6:
	setp.eq.s32 	%p9, %r3, 0;
	@%p9 bra 	$L__BB0_16;
	setp.lt.u32 	%p10, %r4, 7;
	@%p10 bra 	$L__BB0_9;
	ld.global.f64 	%fd12, [%rd3];
	add.s32 	%r39, %r49, %r14;
	mad.lo.s32 	%r40, %r39, %r27, %r2;
	mul.wide.s32 	%rd28, %r40, 8;
	add.s64 	%rd29, %rd1, %rd28;
	st.global.f64 	[%rd29], %fd12;
	mul.wide.s32 	%rd30, %r27, 8;
	add.s64 	%rd31, %rd29, %rd30;
	st.global.f64 	[%rd31], %fd12;
	ld.global.f64 	%fd13, [%rd3];
	add.s64 	%rd32, %rd31, %rd30;
	st.global.f64 	[%rd32], %fd13;
	add.s64 	%rd33, %rd32, %rd30;
	st.global.f64 	[%rd33], %fd13;
	ld.global.f64 	%fd14, [%rd3];
	add.s64 	%rd34, %rd33, %rd30;
	st.global.f64 	[%rd34], %fd14;
	add.s64 	%rd35, %rd34, %rd30;
	st.global.f64 	[%rd35], %fd14;
	ld.global.f64 	%fd15, [%rd3];
	add.s64 	%rd36, %rd35, %rd30;
	st.global.f64 	[%rd36], %fd15;
	add.s64 	%rd37, %rd36, %rd30;
	st.global.f64 	[%rd37], %fd15;
	add.s32 	%r49, %r49, 8;
$L__BB0_9:
	setp.eq.s32 	%p11, %r5, 0;
	@%p11 bra 	$L__BB0_16;
	setp.lt.u32 	%p12, %r6, 3;
	@%p12 bra 	$L__BB0_12;
	ld.global.f64 	%fd16, [%rd3];
	add.s32 	%r41, %r49, %r14;
	mad.lo.s32 	%r42, %r41, %r27, %r2;
	mul.wide.s32 	%rd38, %r42, 8;
	add.s64 	%rd39, %rd1, %rd38;
	st.global.f64 	[%rd39], %fd16;
	add.s64 	%rd41, %rd39, %rd5;
	st.global.f64 	[%rd41], %fd16;
	ld.global.f64 	%fd17, [%rd3];
	add.s64 	%rd42, %rd41, %rd5;
	st.global.f64 	[%rd42], %fd17;
	add.s64 	%rd43, %rd42, %rd5;
	st.global.f64 	[%rd43], %fd17;
	add.s32 	%r49, %r49, 4;
$L__BB0_12:
	setp.eq.s32 	%p13, %r8, 0;
	@%p13 bra 	$L__BB0_16;
	setp.eq.s32 	%p14, %r8, 1;
	ld.global.f64 	%fd4, [%rd3];
	add.s32 	%r43, %r49, %r14;
	mad.lo.s32 	%r44, %r43, %r27, %r2;
	mul.wide.s32 	%rd44, %r44, 8;
	add.s64 	%rd4, %rd1, %rd44;
	st.global.f64 	[%rd4], %fd4;
	@%p14 bra 	$L__BB0_16;
	setp.eq.s32 	%p15, %r8, 2;
	add.s64 	%rd6, %rd4, %rd5;
	st.global.f64 	[%rd6], %fd4;
	@%p15 bra 	$L__BB0_16;
	add.s64 	%rd45, %rd6, %rd5;
	st.global.f64 	[%rd45], %fd4;
$L__BB0_16:
	add.s32 	%r45, %r45, 1;
	setp.ne.s32 	%p16, %r45, %r28;
	@%p16 bra 	$L__BB0_3;
$L__BB0_17:
	ret;

}


// ===== COMPILED SASS (sm_100) =====

	.target	sm_100

	.elftype	@"ET_EXEC"


//--------------------- .note.nv.tkinfo           --------------------------
	.section	.note.nv.tkinfo,"",@"SHT_NOTE"
	.sectionflags	@"SHF_NOTE_NV_TKINFO"
	.tkinfo
        /*0018*/ 	.word	0x00000002
        /*0030*/ 	.string	""
        /*0030*/ 	.string	"ptxas"
        /*0030*/ 	.string	"Cuda compilation tools, release 13.0, V13.0.88"
        /*0030*/ 	.string	"Build cuda_13.0.r13.0/compiler.36424714_0"
        /*0030*/ 	.string	"-arch sm_100 -m 64 "



//--------------------- .note.nv.cuinfo           --------------------------
	.section	.note.nv.cuinfo,"",@"SHT_NOTE"
	.sectionflags	@"SHF_NOTE_NV_CUINFO"
        /*0018*/ 	.short	0x0002
        /*001a*/ 	.short	0x0064
        /*001c*/ 	.short	0x0082
	.zero		2


//--------------------- .nv.info                  --------------------------
	.section	.nv.info,"",@"SHT_CUDA_INFO"
	.align	4


	//----- nvinfo : EIATTR_REGCOUNT
	.align		4
        /*0000*/ 	.byte	0x04, 0x2f
        /*0002*/ 	.short	(.L_1 - .L_0)
	.align		4
.L_0:
        /*0004*/ 	.word	index@(_Z6repmatPdiiS_ii)
        /*0008*/ 	.word	0x00000020


	//----- nvinfo : EIATTR_FRAME_SIZE
	.align		4
.L_1:
        /*000c*/ 	.byte	0x04, 0x11
        /*000e*/ 	.short	(.L_3 - .L_2)
	.align		4
.L_2:
        /*0010*/ 	.word	index@(_Z6repmatPdiiS_ii)
        /*0014*/ 	.word	0x00000000


	//----- nvinfo : EIATTR_MIN_STACK_SIZE
	.align		4
.L_3:
        /*0018*/ 	.byte	0x04, 0x12
        /*001a*/ 	.short	(.L_5 - .L_4)
	.align		4
.L_4:
        /*001c*/ 	.word	index@(_Z6repmatPdiiS_ii)
        /*0020*/ 	.word	0x00000000
.L_5:


//--------------------- .nv.compat                --------------------------
	.section	.nv.compat,"",@"SHT_CUDA_COMPAT_INFO"
	.align	4
        /*0000*/ 	.byte	0x02, 0x09, 0x00, 0x00, 0x02, 0x02, 0x01, 0x00, 0x02, 0x05, 0x05, 0x00, 0x03, 0x07, 0x01, 0x01
        /*0010*/ 	.byte	0x02, 0x03, 0x00, 0x00, 0x02, 0x06, 0x01, 0x00, 0x04, 0x0b, 0x08, 0x00, 0x09, 0x00, 0x00, 0x00
        /*0020*/ 	.byte	0x00, 0x00, 0x00, 0x00


//--------------------- .nv.info._Z6repmatPdiiS_ii --------------------------
	.section	.nv.info._Z6repmatPdiiS_ii,"",@"SHT_CUDA_INFO"
	.sectionflags	@""
	.align	4


	//----- nvinfo : EIATTR_CUDA_API_VERSION
	.align		4
        /*0000*/ 	.byte	0x04, 0x37
        /*0002*/ 	.short	(.L_7 - .L_6)
.L_6:
        /*0004*/ 	.word	0x00000082


	//----- nvinfo : EIATTR_KPARAM_INFO
	.align		4
.L_7:
        /*0008*/ 	.byte	0x04, 0x17
        /*000a*/ 	.short	(.L_9 - .L_8)
.L_8:
        /*000c*/ 	.word	0x00000000
        /*0010*/ 	.short	0x0005
        /*0012*/ 	.short	0x001c
        /*0014*/ 	.byte	0x00, 0xf0, 0x11, 0x00


	//----- nvinfo : EIATTR_KPARAM_INFO
	.align		4
.L_9:
        /*0018*/ 	.byte	0x04, 0x17
        /*001a*/ 	.short	(.L_11 - .L_10)
.L_10:
        /*001c*/ 	.word	0x00000000
        /*0020*/ 	.short	0x0004
        /*0022*/ 	.short	0x0018
        /*0024*/ 	.byte	0x00, 0xf0, 0x11, 0x00


	//----- nvinfo : EIATTR_KPARAM_INFO
	.align		4
.L_11:
        /*0028*/ 	.byte	0x04, 0x17
        /*002a*/ 	.short	(.L_13 - .L_12)
.L_12:
        /*002c*/ 	.word	0x00000000
        /*0030*/ 	.short	0x0003
        /*0032*/ 	.short	0x0010
        /*0034*/ 	.byte	0x00, 0xf5, 0x21, 0x00


	//----- nvinfo : EIATTR_KPARAM_INFO
	.align		4
.L_13:
        /*0038*/ 	.byte	0x04, 0x17
        /*003a*/ 	.short	(.L_15 - .L_14)
.L_14:
        /*003c*/ 	.word	0x00000000
        /*0040*/ 	.short	0x0002
        /*0042*/ 	.short	0x000c
        /*0044*/ 	.byte	0x00, 0xf0, 0x11, 0x00


	//----- nvinfo : EIATTR_KPARAM_INFO
	.align		4
.L_15:
        /*0048*/ 	.byte	0x04, 0x17
        /*004a*/ 	.short	(.L_17 - .L_16)
.L_16:
        /*004c*/ 	.word	0x00000000
        /*0050*/ 	.short	0x0001
        /*0052*/ 	.short	0x0008
        /*0054*/ 	.byte	0x00, 0xf0, 0x11, 0x00


	//----- nvinfo : EIATTR_KPARAM_INFO
	.align		4
.L_17:
        /*0058*/ 	.byte	0x04, 0x17
        /*005a*/ 	.short	(.L_19 - .L_18)
.L_18:
        /*005c*/ 	.word	0x00000000
        /*0060*/ 	.short	0x0000
        /*0062*/ 	.short	0x0000
        /*0064*/ 	.byte	0x00, 0xf5, 0x21, 0x00


	//----- nvinfo : EIATTR_SPARSE_MMA_MASK
	.align		4
.L_19:
        /*0068*/ 	.byte	0x03, 0x50
        /*006a*/ 	.short	0x0000


	//----- nvinfo : EIATTR_MAXREG_COUNT
	.align		4
        /*006c*/ 	.byte	0x03, 0x1b
        /*006e*/ 	.short	0x00ff


	//----- nvinfo : EIATTR_MERCURY_ISA_VERSION
	.align		4
        /*0070*/ 	.byte	0x03, 0x5f
        /*0072*/ 	.short	0x0101


	//----- nvinfo : EIATTR_VRC_CTA_INIT_COUNT
	.align		4
        /*0074*/ 	.byte	0x02, 0x4a
	.zero		1
	.zero		1


	//----- nvinfo : EIATTR_EXIT_INSTR_OFFSETS
	.align		4
        /*0078*/ 	.byte	0x04, 0x1c
        /*007a*/ 	.short	(.L_21 - .L_20)


	//   ....[0]....
.L_20:
        /*007c*/ 	.word	0x000000e0


	//   ....[1]....
        /*0080*/ 	.word	0x00000110


	//   ....[2]....
        /*0084*/ 	.word	0x000009a0


	//----- nvinfo : EIATTR_CBANK_PARAM_SIZE
	.align		4
.L_21:
        /*0088*/ 	.byte	0x03, 0x19
        /*008a*/ 	.short	0x0020


	//----- nvinfo : EIATTR_PARAM_CBANK
	.align		4
        /*008c*/ 	.byte	0x04, 0x0a
        /*008e*/ 	.short	(.L_23 - .L_22)
	.align		4
.L_22:
        /*0090*/ 	.word	index@(.nv.constant0._Z6repmatPdiiS_ii)
        /*0094*/ 	.short	0x0380
        /*0096*/ 	.short	0x0020


	//----- nvinfo : EIATTR_SW_WAR
	.align		4
.L_23:
        /*0098*/ 	.byte	0x04, 0x36
        /*009a*/ 	.short	(.L_25 - .L_24)
.L_24:
        /*009c*/ 	.word	0x00000008
.L_25:


//--------------------- .nv.callgraph             --------------------------
	.section	.nv.callgraph,"",@"SHT_CUDA_CALLGRAPH"
	.align	4
	.sectionentsize	8
	.align		4
        /*0000*/ 	.word	0x00000000
	.align		4
        /*0004*/ 	.word	0xffffffff
	.align		4
        /*0008*/ 	.word	0x00000000
	.align		4
        /*000c*/ 	.word	0xfffffffe
	.align		4
        /*0010*/ 	.word	0x00000000
	.align		4
        /*0014*/ 	.word	0xfffffffd
	.align		4
        /*0018*/ 	.word	0x00000000
	.align		4
        /*001c*/ 	.word	0xfffffffc


//--------------------- .text._Z6repmatPdiiS_ii   --------------------------
	.section	.text._Z6repmatPdiiS_ii,"ax",@progbits
	.align	128
        .global         _Z6repmatPdiiS_ii
        .type           _Z6repmatPdiiS_ii,@function
        .size           _Z6repmatPdiiS_ii,(.L_x_7 - _Z6repmatPdiiS_ii)
        .other          _Z6repmatPdiiS_ii,@"STO_CUDA_ENTRY STV_DEFAULT"
_Z6repmatPdiiS_ii:
.text._Z6repmatPdiiS_ii:
[----:B------:R-:W-:Y:S01]  /*0000*/  LDC R1, c[0x0][0x37c] ;  /* 0x0000df00ff017b82 */ /* 0x000fe20000000800 */
[----:B------:R-:W0:Y:S07]  /*0010*/  S2R R5, SR_TID.X ;  /* 0x0000000000057919 */ /* 0x000e2e0000002100 */
[----:B------:R-:W1:Y:S01]  /*0020*/  LDC R3, c[0x0][0x364] ;  /* 0x0000d900ff037b82 */ /* 0x000e620000000800 */
[----:B------:R-:W2:Y:S01]  /*0030*/  LDCU.64 UR8, c[0x0][0x388] ;  /* 0x00007100ff0877ac */ /* 0x000ea20008000a00 */
[----:B------:R-:W1:Y:S06]  /*0040*/  S2R R2, SR_TID.Y ;  /* 0x0000000000027919 */ /* 0x000e6c0000002200 */
[----:B------:R-:W0:Y:S08]  /*0050*/  S2UR UR5, SR_CTAID.X ;  /* 0x00000000000579c3 */ /* 0x000e300000002500 */
[----:B------:R-:W0:Y:S08]  /*0060*/  LDC R0, c[0x0][0x360] ;  /* 0x0000d800ff007b82 */ /* 0x000e300000000800 */
[----:B------:R-:W1:Y:S08]  /*0070*/  S2UR UR4, SR_CTAID.Y ;  /* 0x00000000000479c3 */ /* 0x000e700000002600 */
[----:B------:R-:W3:Y:S01]  /*0080*/  LDC R4, c[0x0][0x398] ;  /* 0x0000e600ff047b82 */ /* 0x000ee20000000800 */
[----:B0-----:R-:W-:-:S05]  /*0090*/  IMAD R0, R0, UR5, R5 ;  /* 0x0000000500007c24 */ /* 0x001fca000f8e0205 */
[----:B--2---:R-:W-:Y:S01]  /*00a0*/  ISETP.GE.AND P0, PT, R0, UR9, PT ;  /* 0x0000000900007c0c */ /* 0x004fe2000bf06270 */
[----:B-1----:R-:W-:-:S05]  /*00b0*/  IMAD R3, R3, UR4, R2 ;  /* 0x0000000403037c24 */ /* 0x002fca000f8e0202 */
[----:B------:R-:W-:-:S04]  /*00c0*/  ISETP.GE.OR P0, PT, R3, UR8, P0 ;  /* 0x0000000803007c0c */ /* 0x000fc80008706670 */
[----:B---3--:R-:W-:-:S13]  /*00d0*/  ISETP.LT.OR P0, PT, R4, 0x1, P0 ;  /* 0x000000010400780c */ /* 0x008fda0000701670 */
[----:B------:R-:W-:Y:S05]  /*00e0*/  @P0 EXIT ;  /* 0x000000000000094d */ /* 0x000fea0003800000 */
[----:B------:R-:W0:Y:S02]  /*00f0*/  LDC R8, c[0x0][0x39c] ;  /* 0x0000e700ff087b82 */ /* 0x000e240000000800 */
[----:B0-----:R-:W-:-:S13]  /*0100*/  ISETP.GE.AND P0, PT, R8, 0x1, PT ;  /* 0x000000010800780c */ /* 0x001fda0003f06270 */
[----:B------:R-:W-:Y:S05]  /*0110*/  @!P0 EXIT ;  /* 0x000000000000894d */ /* 0x000fea0003800000 */
[----:B------:R-:W0:Y:S01]  /*0120*/  LDC.64 R10, c[0x0][0x380] ;  /* 0x0000e000ff0a7b82 */ /* 0x000e220000000a00 */
[C---:B------:R-:W-:Y:S01]  /*0130*/  LOP3.LUT R2, R8.reuse, 0xf, RZ, 0xc0, !PT ;  /* 0x0000000f08027812 */ /* 0x040fe200078ec0ff */
[----:B------:R-:W-:Y:S01]  /*0140*/  IMAD R7, R3, UR9, R0 ;  /* 0x0000000903077c24 */ /* 0x000fe2000f8e0200 */
[----:B------:R-:W-:Y:S01]  /*0150*/  LOP3.LUT R4, R8, 0x7, RZ, 0xc0, !PT ;  /* 0x0000000708047812 */ /* 0x000fe200078ec0ff */
[----:B------:R-:W1:Y:S01]  /*0160*/  LDCU.64 UR6, c[0x0][0x358] ;  /* 0x00006b00ff0677ac */ /* 0x000e620008000a00 */
[----:B------:R-:W-:Y:S02]  /*0170*/  IADD3 R5, PT, PT, R2, -0x1, RZ ;  /* 0xffffffff02057810 */ /* 0x000fe40007ffe0ff */
[----:B------:R-:W-:Y:S01]  /*0180*/  IADD3 R6, PT, PT, R4, -0x1, RZ ;  /* 0xffffffff04067810 */ /* 0x000fe20007ffe0ff */
[----:B------:R-:W-:Y:S01]  /*0190*/  UMOV UR4, URZ ;  /* 0x000000ff00047c82 */ /* 0x000fe20008000000 */
[----:B------:R-:W-:Y:S02]  /*01a0*/  ISETP.GE.U32.AND P0, PT, R5, 0x7, PT ;  /* 0x000000070500780c */ /* 0x000fe40003f06070 */
[----:B------:R-:W-:-:S02]  /*01b0*/  LOP3.LUT R5, R8, 0x7ffffff0, RZ, 0xc0, !PT ;  /* 0x7ffffff008057812 */ /* 0x000fc400078ec0ff */
[----:B------:R-:W-:Y:S02]  /*01c0*/  ISETP.GE.U32.AND P1, PT, R6, 0x3, PT ;  /* 0x000000030600780c */ /* 0x000fe40003f26070 */
[----:B------:R-:W-:Y:S01]  /*01d0*/  LOP3.LUT R6, R8, 0x3, RZ, 0xc0, !PT ;  /* 0x0000000308067812 */ /* 0x000fe200078ec0ff */
[----:B0-----:R-:W-:-:S04]  /*01e0*/  IMAD.WIDE R10, R7, 0x8, R10 ;  /* 0x00000008070a7825 */ /* 0x001fc800078e020a */
[----:B------:R-:W-:Y:S01]  /*01f0*/  IMAD R7, R8, UR9, RZ ;  /* 0x0000000908077c24 */ /* 0x000fe2000f8e02ff */
[----:B-1----:R-:W-:-:S07]  /*0200*/  IADD3 R8, PT, PT, -R5, RZ, RZ ;  /* 0x000000ff05087210 */ /* 0x002fce0007ffe1ff */
.L_x_5:
[----:B0-----:R-:W0:Y:S01]  /*0210*/  LDCU.64 UR8, c[0x0][0x398] ;  /* 0x00007300ff0877ac */ /* 0x001e220008000a00 */
[----:B-1----:R-:W1:Y:S01]  /*0220*/  LDC R12, c[0x0][0x388] ;  /* 0x0000e200ff0c7b82 */ /* 0x002e620000000800 */
[----:B0-----:R-:W-:Y:S01]  /*0230*/  UISETP.GE.U32.AND UP0, UPT, UR9, 0x10, UPT ;  /* 0x000000100900788c */ /* 0x001fe2000bf06070 */
[----:B-1----:R-:W-:Y:S02]  /*0240*/  IMAD R9, R12, UR4, R3 ;  /* 0x000000040c097c24 */ /* 0x002fe4000f8e0203 */
[----:B------:R-:W-:Y:S01]  /*0250*/  HFMA2 R12, -RZ, RZ, 0, 0 ;  /* 0x00000000ff0c7431 */ /* 0x000fe200000001ff */
[----:B------:R-:W-:-:S04]  /*0260*/  UIADD3 UR4, UPT, UPT, UR4, 0x1, URZ ;  /* 0x0000000104047890 */ /* 0x000fc8000fffe0ff */
[----:B------:R-:W-:Y:S01]  /*0270*/  UISETP.NE.AND UP1, UPT, UR4, UR8, UPT ;  /* 0x000000080400728c */ /* 0x000fe2000bf25270 */
[----:B--234-:R-:W-:Y:S10]  /*0280*/  BRA.U !UP0, `(.L_x_0) ;  /* 0x0000000108c87547 */ /* 0x01cff4000b800000 */
[----:B------:R0:W5:Y:S01]  /*0290*/  LDG.E.64 R14, desc[UR6][R10.64] ;  /* 0x000000060a0e7981 */ /* 0x000162000c1e1b00 */
[----:B------:R-:W1:Y:S01]  /*02a0*/  LDC R27, c[0x0][0x38c] ;  /* 0x0000e300ff1b7b82 */ /* 0x000e620000000800 */
[----:B------:R-:W-:Y:S01]  /*02b0*/  IMAD R26, R7, R9, R0 ;  /* 0x00000009071a7224 */ /* 0x000fe200078e0200 */
[----:B------:R-:W-:-:S06]  /*02c0*/  MOV R28, R8 ;  /* 0x00000008001c7202 */ /* 0x000fcc0000000f00 */
[----:B------:R-:W2:Y:S02]  /*02d0*/  LDC.64 R12, c[0x0][0x390] ;  /* 0x0000e400ff0c7b82 */ /* 0x000ea40000000a00 */
.L_x_1:
[----:B--2---:R-:W-:-:S05]  /*02e0*/  IMAD.WIDE R22, R26, 0x8, R12 ;  /* 0x000000081a167825 */ /* 0x004fca00078e020c */
[----:B-----5:R2:W-:Y:S04]  /*02f0*/  STG.E.64 desc[UR6][R22.64], R14 ;  /* 0x0000000e16007986 */ /* 0x0205e8000c101b06 */
[----:B---3--:R-:W3:Y:S01]  /*0300*/  LDG.E.64 R18, desc[UR6][R10.64] ;  /* 0x000000060a127981 */ /* 0x008ee2000c1e1b00 */
[----:B-1----:R-:W-:-:S04]  /*0310*/  IMAD.WIDE R24, R27, 0x8, R22 ;  /* 0x000000081b187825 */ /* 0x002fc800078e0216 */
[C---:B------:R-:W-:Y:S01]  /*0320*/  IMAD.WIDE R20, R27.reuse, 0x8, R24 ;  /* 0x000000081b147825 */ /* 0x040fe200078e0218 */
[----:B---3--:R-:W-:Y:S04]  /*0330*/  STG.E.64 desc[UR6][R24.64], R18 ;  /* 0x0000001218007986 */ /* 0x008fe8000c101b06 */
[----:B------:R1:W-:Y:S04]  /*0340*/  STG.E.64 desc[UR6][R20.64], R18 ;  /* 0x0000001214007986 */ /* 0x0003e8000c101b06 */
[----:B------:R-:W3:Y:S01]  /*0350*/  LDG.E.64 R16, desc[UR6][R10.64] ;  /* 0x000000060a107981 */ /* 0x000ee2000c1e1b00 */
[----:B--2---:R-:W-:-:S04]  /*0360*/  IMAD.WIDE R14, R27, 0x8, R20 ;  /* 0x000000081b0e7825 */ /* 0x004fc800078e0214 */
[C---:B-1----:R-:W-:Y:S01]  /*0370*/  IMAD.WIDE R18, R27.reuse, 0x8, R14 ;  /* 0x000000081b127825 */ /* 0x042fe200078e020e */
[----:B---3--:R-:W-:Y:S04]  /*0380*/  STG.E.64 desc[UR6][R14.64], R16 ;  /* 0x000000100e007986 */ /* 0x008fe8000c101b06 */
[----:B------:R1:W-:Y:S04]  /*0390*/  STG.E.64 desc[UR6][R18.64], R16 ;  /* 0x0000001012007986 */ /* 0x0003e8000c101b06 */
[----:B-1----:R-:W2:Y:S01]  /*03a0*/  LDG.E.64 R16, desc[UR6][R10.64] ;  /* 0x000000060a107981 */ /* 0x002ea2000c1e1b00 */
[----:B------:R-:W-:-:S04]  /*03b0*/  IMAD.WIDE R14, R27, 0x8, R18 ;  /* 0x000000081b0e7825 */ /* 0x000fc800078e0212 */
[C---:B------:R-:W-:Y:S01]  /*03c0*/  IMAD.WIDE R22, R27.reuse, 0x8, R14 ;  /* 0x000000081b167825 */ /* 0x040fe200078e020e */
[----:B--2---:R-:W-:Y:S04]  /*03d0*/  STG.E.64 desc[UR6][R14.64], R16 ;  /* 0x000000100e007986 */ /* 0x004fe8000c101b06 */
[----:B------:R1:W-:Y:S04]  /*03e0*/  STG.E.64 desc[UR6][R22.64], R16 ;  /* 0x0000001016007986 */ /* 0x0003e8000c101b06 */
[----:B------:R-:W2:Y:S01]  /*03f0*/  LDG.E.64 R24, desc[UR6][R10.64] ;  /* 0x000000060a187981 */ /* 0x000ea2000c1e1b00 */
[----:B-1----:R-:W-:-:S04]  /*0400*/  IMAD.WIDE R22, R27, 0x8, R22 ;  /* 0x000000081b167825 */ /* 0x002fc800078e0216 */
[C---:B------:R-:W-:Y:S01]  /*0410*/  IMAD.WIDE R20, R27.reuse, 0x8, R22 ;  /* 0x000000081b147825 */ /* 0x040fe200078e0216 */
[----:B--2---:R-:W-:Y:S04]  /*0420*/  STG.E.64 desc[UR6][R22.64], R24 ;  /* 0x0000001816007986 */ /* 0x004fe8000c101b06 */
[----:B------:R-:W-:Y:S04]  /*0430*/  STG.E.64 desc[UR6][R20.64], R24 ;  /* 0x0000001814007986 */ /* 0x000fe8000c101b06 */
[----:B------:R-:W2:Y:S01]  /*0440*/  LDG.E.64 R16, desc[UR6][R10.64] ;  /* 0x000000060a107981 */ /* 0x000ea2000c1e1b00 */
[----:B------:R-:W-:-:S04]  /*0450*/  IMAD.WIDE R14, R27, 0x8, R20 ;  /* 0x000000081b0e7825 */ /* 0x000fc800078e0214 */
[C---:B------:R-:W-:Y:S01]  /*0460*/  IMAD.WIDE R18, R27.reuse, 0x8, R14 ;  /* 0x000000081b127825 */ /* 0x040fe200078e020e */
[----:B--2---:R-:W-:Y:S04]  /*0470*/  STG.E.64 desc[UR6][R14.64], R16 ;  /* 0x000000100e007986 */ /* 0x004fe8000c101b06 */
[----:B------:R1:W-:Y:S04]  /*0480*/  STG.E.64 desc[UR6][R18.64], R16 ;  /* 0x0000001012007986 */ /* 0x0003e8000c101b06 */
[----:B-1----:R-:W2:Y:S01]  /*0490*/  LDG.E.64 R16, desc[UR6][R10.64] ;  /* 0x000000060a107981 */ /* 0x002ea2000c1e1b00 */
[----:B------:R-:W-:-:S04]  /*04a0*/  IMAD.WIDE R18, R27, 0x8, R18 ;  /* 0x000000081b127825 */ /* 0x000fc800078e0212 */
[C---:B------:R-:W-:Y:S01]  /*04b0*/  IMAD.WIDE R14, R27.reuse, 0x8, R18 ;  /* 0x000000081b0e7825 */ /* 0x040fe200078e0212 */
[----:B--2---:R-:W-:Y:S04]  /*04c0*/  STG.E.64 desc[UR6][R18.64], R16 ;  /* 0x0000001012007986 */ /* 0x004fe8000c101b06 */
[----:B------:R1:W-:Y:S04]  /*04d0*/  STG.E.64 desc[UR6][R14.64], R16 ;  /* 0x000000100e007986 */ /* 0x0003e8000c101b06 */
[----:B------:R-:W2:Y:S01]  /*04e0*/  LDG.E.64 R20, desc[UR6][R10.64] ;  /* 0x000000060a147981 */ /* 0x000ea2000c1e1b00 */
[----:B------:R-:W-:-:S04]  /*04f0*/  IMAD.WIDE R22, R27, 0x8, R14 ;  /* 0x000000081b167825 */ /* 0x000fc800078e020e */
[----:B------:R-:W-:Y:S01]  /*0500*/  IMAD.WIDE R24, R27, 0x8, R22 ;  /* 0x000000081b187825 */ /* 0x000fe200078e0216 */
[----:B------:R-:W-:Y:S01]  /*0510*/  IADD3 R28, PT, PT, R28, 0x10, RZ ;  /* 0x000000101c1c7810 */ /* 0x000fe20007ffe0ff */
[----:B--2---:R-:W-:Y:S04]  /*0520*/  STG.E.64 desc[UR6][R22.64], R20 ;  /* 0x0000001416007986 */ /* 0x004fe8000c101b06 */
[----:B------:R2:W-:Y:S04]  /*0530*/  STG.E.64 desc[UR6][R24.64], R20 ;  /* 0x0000001418007986 */ /* 0x0005e8000c101b06 */
[----:B-1----:R-:W3:Y:S01]  /*0540*/  LDG.E.64 R14, desc[UR6][R10.64] ;  /* 0x000000060a0e7981 */ /* 0x002ee2000c1e1b00 */
[----:B------:R-:W-:-:S02]  /*0550*/  ISETP.NE.AND P2, PT, R28, RZ, PT ;  /* 0x000000ff1c00720c */ /* 0x000fc40003f45270 */
[C---:B------:R-:W-:Y:S01]  /*0560*/  LEA R26, R27.reuse, R26, 0x4 ;  /* 0x0000001a1b1a7211 */ /* 0x040fe200078e20ff */
[----:B--2---:R-:W-:-:S05]  /*0570*/  IMAD.WIDE R24, R27, 0x8, R24 ;  /* 0x000000081b187825 */ /* 0x004fca00078e0218 */
[----:B---3--:R3:W-:Y:S05]  /*0580*/  STG.E.64 desc[UR6][R24.64], R14 ;  /* 0x0000000e18007986 */ /* 0x0087ea000c101b06 */
[----:B------:R-:W-:Y:S05]  /*0590*/  @P2 BRA `(.L_x_1) ;  /* 0xfffffffc00502947 */ /* 0x000fea000383ffff */
[----:B------:R-:W-:-:S07]  /*05a0*/  MOV R12, R5 ;  /* 0x00000005000c7202 */ /* 0x000fce0000000f00 */
.L_x_0:
[----:B------:R-:W-:-:S13]  /*05b0*/  ISETP.NE.AND P2, PT, R2, RZ, PT ;  /* 0x000000ff0200720c */ /* 0x000fda0003f45270 */
[----:B------:R-:W-:Y:S05]  /*05c0*/  @!P2 BRA `(.L_x_2) ;  /* 0x0000000000f0a947 */ /* 0x000fea0003800000 */
[----:B------:R-:W-:Y:S01]  /*05d0*/  ISETP.NE.AND P2, PT, R4, RZ, PT ;  /* 0x000000ff0400720c */ /* 0x000fe20003f45270 */
[----:B------:R-:W-:-:S12]  /*05e0*/  @!P0 BRA `(.L_x_3) ;  /* 0x0000000000648947 */ /* 0x000fd80003800000 */
[----:B---3--:R-:W2:Y:S01]  /*05f0*/  LDG.E.64 R14, desc[UR6][R10.64] ;  /* 0x000000060a0e7981 */ /* 0x008ea2000c1e1b00 */
[----:B------:R-:W1:Y:S01]  /*0600*/  LDC R13, c[0x0][0x38c] ;  /* 0x0000e300ff0d7b82 */ /* 0x000e620000000800 */
[----:B------:R-:W-:-:S07]  /*0610*/  IMAD R16, R9, UR9, R12 ;  /* 0x0000000909107c24 */ /* 0x000fce000f8e020c */
[----:B------:R-:W3:Y:S01]  /*0620*/  LDC.64 R28, c[0x0][0x390] ;  /* 0x0000e400ff1c7b82 */ /* 0x000ee20000000a00 */
[----:B-1----:R-:W-:-:S04]  /*0630*/  IMAD R17, R16, R13, R0 ;  /* 0x0000000d10117224 */ /* 0x002fc800078e0200 */
[----:B---3--:R-:W-:-:S04]  /*0640*/  IMAD.WIDE R28, R17, 0x8, R28 ;  /* 0x00000008111c7825 */ /* 0x008fc800078e021c */
[C---:B------:R-:W-:Y:S01]  /*0650*/  IMAD.WIDE R26, R13.reuse, 0x8, R28 ;  /* 0x000000080d1a7825 */ /* 0x040fe200078e021c */
[----:B--2---:R-:W-:Y:S04]  /*0660*/  STG.E.64 desc[UR6][R28.64], R14 ;  /* 0x0000000e1c007986 */ /* 0x004fe8000c101b06 */
[----:B------:R1:W-:Y:S04]  /*0670*/  STG.E.64 desc[UR6][R26.64], R14 ;  /* 0x0000000e1a007986 */ /* 0x0003e8000c101b06 */
[----:B------:R-:W2:Y:S01]  /*0680*/  LDG.E.64 R18, desc[UR6][R10.64] ;  /* 0x000000060a127981 */ /* 0x000ea2000c1e1b00 */
[----:B------:R-:W-:-:S04]  /*0690*/  IMAD.WIDE R20, R13, 0x8, R26 ;  /* 0x000000080d147825 */ /* 0x000fc800078e021a */
[C---:B-1----:R-:W-:Y:S01]  /*06a0*/  IMAD.WIDE R14, R13.reuse, 0x8, R20 ;  /* 0x000000080d0e7825 */ /* 0x042fe200078e0214 */
[----:B--2---:R-:W-:Y:S04]  /*06b0*/  STG.E.64 desc[UR6][R20.64], R18 ;  /* 0x0000001214007986 */ /* 0x004fe8000c101b06 */
[----:B------:R1:W-:Y:S04]  /*06c0*/  STG.E.64 desc[UR6][R14.64], R18 ;  /* 0x000000120e007986 */ /* 0x0003e8000c101b06 */
[----:B------:R-:W2:Y:S01]  /*06d0*/  LDG.E.64 R16, desc[UR6][R10.64] ;  /* 0x000000060a107981 */ /* 0x000ea2000c1e1b00 */
[----:B------:R-:W-:-:S04]  /*06e0*/  IMAD.WIDE R22, R13, 0x8, R14 ;  /* 0x000000080d167825 */ /* 0x000fc800078e020e */
[C---:B------:R-:W-:Y:S01]  /*06f0*/  IMAD.WIDE R24, R13.reuse, 0x8, R22 ;  /* 0x000000080d187825 */ /* 0x040fe200078e0216 */
[----:B--2---:R2:W-:Y:S04]  /*0700*/  STG.E.64 desc[UR6][R22.64], R16 ;  /* 0x0000001016007986 */ /* 0x0045e8000c101b06 */
[----:B------:R2:W-:Y:S04]  /*0710*/  STG.E.64 desc[UR6][R24.64], R16 ;  /* 0x0000001018007986 */ /* 0x0005e8000c101b06 */
[----:B------:R-:W3:Y:S01]  /*0720*/  LDG.E.64 R26, desc[UR6][R10.64] ;  /* 0x000000060a1a7981 */ /* 0x000ee2000c1e1b00 */
[----:B------:R-:W-:Y:S01]  /*0730*/  IMAD.WIDE R28, R13, 0x8, R24 ;  /* 0x000000080d1c7825 */ /* 0x000fe200078e0218 */
[----:B------:R-:W-:-:S03]  /*0740*/  IADD3 R12, PT, PT, R12, 0x8, RZ ;  /* 0x000000080c0c7810 */ /* 0x000fc60007ffe0ff */
[----:B-1----:R-:W-:Y:S01]  /*0750*/  IMAD.WIDE R14, R13, 0x8, R28 ;  /* 0x000000080d0e7825 */ /* 0x002fe200078e021c */
[----:B---3--:R2:W-:Y:S04]  /*0760*/  STG.E.64 desc[UR6][R28.64], R26 ;  /* 0x0000001a1c007986 */ /* 0x0085e8000c101b06 */
[----:B------:R2:W-:Y:S02]  /*0770*/  STG.E.64 desc[UR6][R14.64], R26 ;  /* 0x0000001a0e007986 */ /* 0x0005e4000c101b06 */
.L_x_3:
[----:B------:R-:W-:Y:S05]  /*0780*/  @!P2 BRA `(.L_x_2) ;  /* 0x000000000080a947 */ /* 0x000fea0003800000 */
[----:B------:R-:W-:Y:S01]  /*0790*/  ISETP.NE.AND P2, PT, R6, RZ, PT ;  /* 0x000000ff0600720c */ /* 0x000fe20003f45270 */
[----:B------:R-:W-:-:S12]  /*07a0*/  @!P1 BRA `(.L_x_4) ;  /* 0x00000000003c9947 */ /* 0x000fd80003800000 */
[----:B--23--:R-:W2:Y:S01]  /*07b0*/  LDG.E.64 R14, desc[UR6][R10.64] ;  /* 0x000000060a0e7981 */ /* 0x00cea2000c1e1b00 */
[----:B------:R-:W1:Y:S01]  /*07c0*/  LDC R25, c[0x0][0x38c] ;  /* 0x0000e300ff197b82 */ /* 0x000e620000000800 */
[----:B------:R-:W-:-:S07]  /*07d0*/  IMAD R13, R9, UR9, R12 ;  /* 0x00000009090d7c24 */ /* 0x000fce000f8e020c */
[----:B------:R-:W3:Y:S01]  /*07e0*/  LDC.64 R16, c[0x0][0x390] ;  /* 0x0000e400ff107b82 */ /* 0x000ee20000000a00 */
[----:B-1----:R-:W-:-:S04]  /*07f0*/  IMAD R13, R13, R25, R0 ;  /* 0x000000190d0d7224 */ /* 0x002fc800078e0200 */
[----:B---3--:R-:W-:-:S04]  /*0800*/  IMAD.WIDE R20, R13, 0x8, R16 ;  /* 0x000000080d147825 */ /* 0x008fc800078e0210 */
[C---:B------:R-:W-:Y:S01]  /*0810*/  IMAD.WIDE R16, R25.reuse, 0x8, R20 ;  /* 0x0000000819107825 */ /* 0x040fe200078e0214 */
[----:B--2---:R1:W-:Y:S04]  /*0820*/  STG.E.64 desc[UR6][R20.64], R14 ;  /* 0x0000000e14007986 */ /* 0x0043e8000c101b06 */
[----:B------:R1:W-:Y:S04]  /*0830*/  STG.E.64 desc[UR6][R16.64], R14 ;  /* 0x0000000e10007986 */ /* 0x0003e8000c101b06 */
[----:B------:R-:W2:Y:S01]  /*0840*/  LDG.E.64 R18, desc[UR6][R10.64] ;  /* 0x000000060a127981 */ /* 0x000ea2000c1e1b00 */
[----:B------:R-:W-:Y:S01]  /*0850*/  IMAD.WIDE R22, R25, 0x8, R16 ;  /* 0x0000000819167825 */ /* 0x000fe200078e0210 */
[----:B------:R-:W-:-:S03]  /*0860*/  IADD3 R12, PT, PT, R12, 0x4, RZ ;  /* 0x000000040c0c7810 */ /* 0x000fc60007ffe0ff */
[----:B------:R-:W-:Y:S01]  /*0870*/  IMAD.WIDE R24, R25, 0x8, R22 ;  /* 0x0000000819187825 */ /* 0x000fe200078e0216 */
[----:B--2---:R1:W-:Y:S04]  /*0880*/  STG.E.64 desc[UR6][R22.64], R18 ;  /* 0x0000001216007986 */ /* 0x0043e8000c101b06 */
[----:B------:R1:W-:Y:S02]  /*0890*/  STG.E.64 desc[UR6][R24.64], R18 ;  /* 0x0000001218007986 */ /* 0x0003e4000c101b06 */
.L_x_4:
[----:B------:R-:W-:Y:S05]  /*08a0*/  @!P2 BRA `(.L_x_2) ;  /* 0x000000000038a947 */ /* 0x000fea0003800000 */
[----:B-123--:R-:W2:Y:S01]  /*08b0*/  LDG.E.64 R14, desc[UR6][R10.64] ;  /* 0x000000060a0e7981 */ /* 0x00eea2000c1e1b00 */
[----:B------:R-:W1:Y:S01]  /*08c0*/  LDC R13, c[0x0][0x38c] ;  /* 0x0000e300ff0d7b82 */ /* 0x000e620000000800 */
[----:B------:R-:W-:Y:S01]  /*08d0*/  IMAD R9, R9, UR9, R12 ;  /* 0x0000000909097c24 */ /* 0x000fe2000f8e020c */
[----:B------:R-:W-:-:S06]  /*08e0*/  ISETP.NE.AND P2, PT, R6, 0x1, PT ;  /* 0x000000010600780c */ /* 0x000fcc0003f45270 */
[----:B------:R-:W3:Y:S01]  /*08f0*/  LDC.64 R16, c[0x0][0x390] ;  /* 0x0000e400ff107b82 */ /* 0x000ee20000000a00 */
[----:B-1----:R-:W-:-:S04]  /*0900*/  IMAD R9, R9, R13, R0 ;  /* 0x0000000d09097224 */ /* 0x002fc800078e0200 */
[----:B---3--:R-:W-:-:S05]  /*0910*/  IMAD.WIDE R16, R9, 0x8, R16 ;  /* 0x0000000809107825 */ /* 0x008fca00078e0210 */
[----:B--2---:R4:W-:Y:S01]  /*0920*/  STG.E.64 desc[UR6][R16.64], R14 ;  /* 0x0000000e10007986 */ /* 0x0049e2000c101b06 */
[----:B------:R-:W-:Y:S05]  /*0930*/  @!P2 BRA `(.L_x_2) ;  /* 0x000000000014a947 */ /* 0x000fea0003800000 */
[----:B------:R-:W-:Y:S01]  /*0940*/  ISETP.NE.AND P2, PT, R6, 0x2, PT ;  /* 0x000000020600780c */ /* 0x000fe20003f45270 */
[----:B----4-:R-:W-:-:S05]  /*0950*/  IMAD.WIDE R16, R13, 0x8, R16 ;  /* 0x000000080d107825 */ /* 0x010fca00078e0210 */
[----:B------:R1:W-:Y:S07]  /*0960*/  STG.E.64 desc[UR6][R16.64], R14 ;  /* 0x0000000e10007986 */ /* 0x0003ee000c101b06 */
[----:B------:R-:W-:-:S05]  /*0970*/  @P2 IMAD.WIDE R12, R13, 0x8, R16 ;  /* 0x000000080d0c2825 */ /* 0x000fca00078e0210 */
[----:B------:R1:W-:Y:S02]  /*0980*/  @P2 STG.E.64 desc[UR6][R12.64], R14 ;  /* 0x0000000e0c002986 */ /* 0x0003e4000c101b06 */
.L_x_2:
[----:B------:R-:W-:Y:S05]  /*0990*/  BRA.U UP1, `(.L_x_5) ;  /* 0xfffffff9011c7547 */ /* 0x000fea000b83ffff */
[----:B------:R-:W-:Y:S05]  /*09a0*/  EXIT ;  /* 0x000000000000794d */ /* 0x000fea0003800000 */
.L_x_6:
[----:B------:R-:W-:-:S00]  /*09b0*/  BRA `(.L_x_6) ;  /* 0xfffffffc00fc7947 */ /* 0x000fc0000383ffff */
[----:B------:R-:W-:-:S00]  /*09c0*/  NOP ;  /* 0x0000000000007918 */ /* 0x000fc00000000000 */
        /* <DEDUP_REMOVED lines=11> */
.L_x_7:


//--------------------- .nv.shared.reserved.0     --------------------------
	.section	.nv.shared.reserved.0,"aw",@nobits
	.weak		__nv_reservedSMEM_offset_0_alias
	.size		__nv_reservedSMEM_offset_0_alias, 0, 64
	.other		__nv_reservedSMEM_offset_0_alias,@"STO_CUDA_RESERVED_SHARED STV_DEFAULT"
__nv_reservedSMEM_offset_0_alias:
	.zero		0
	.zero		64


//--------------------- .nv.constant0._Z6repmatPdiiS_ii --------------------------
	.section	.nv.constant0._Z6repmatPdiiS_ii,"a",@progbits
	.sectionflags	@""
	.align	4
.nv.constant0._Z6repmatPdiiS_ii:
	.zero		928


//--------------------- SYMBOLS --------------------------

	.type		.nv.reservedSmem.offset0,@object
	.size		.nv.reservedSmem.offset0,0x4
